//
// Generated by NVIDIA NVVM Compiler
//
// Compiler Build ID: CL-36424714
// Cuda compilation tools, release 13.0, V13.0.88
// Based on NVVM 20.0.0
//

.version 9.0
.target sm_100
.address_size 64

	// .globl	_Z11transpose_0ILi32EEvPfS0_ii
// _ZZ11transpose_0ILi32EEvPfS0_iiE4temp has been demoted
// _ZZ11transpose_1ILi32EEvPfS0_iiE4temp has been demoted
// _ZZ11transpose_2ILi32EEvPfS0_iiE4temp has been demoted
// _ZZ11transpose_3ILi32EEvPfS0_iiE4temp has been demoted

.visible .entry _Z11transpose_0ILi32EEvPfS0_ii(
	.param .u64 .ptr .align 1 _Z11transpose_0ILi32EEvPfS0_ii_param_0,
	.param .u64 .ptr .align 1 _Z11transpose_0ILi32EEvPfS0_ii_param_1,
	.param .u32 _Z11transpose_0ILi32EEvPfS0_ii_param_2,
	.param .u32 _Z11transpose_0ILi32EEvPfS0_ii_param_3
)
{
	.reg .pred 	%p<6>;
	.reg .b32 	%r<20>;
	.reg .b32 	%f<3>;
	.reg .b64 	%rd<9>;
	// demoted variable
	.shared .align 4 .b8 _ZZ11transpose_0ILi32EEvPfS0_iiE4temp[4096];
	ld.param.u64 	%rd1, [_Z11transpose_0ILi32EEvPfS0_ii_param_0];
	ld.param.u64 	%rd2, [_Z11transpose_0ILi32EEvPfS0_ii_param_1];
	ld.param.u32 	%r6, [_Z11transpose_0ILi32EEvPfS0_ii_param_2];
	ld.param.u32 	%r5, [_Z11transpose_0ILi32EEvPfS0_ii_param_3];
	mov.u32 	%r7, %ctaid.x;
	mov.u32 	%r8, %ntid.x;
	mov.u32 	%r9, %tid.x;
	mad.lo.s32 	%r1, %r7, %r8, %r9;
	mov.u32 	%r10, %ctaid.y;
	mov.u32 	%r11, %ntid.y;
	mov.u32 	%r12, %tid.y;
	mad.lo.s32 	%r13, %r10, %r11, %r12;
	setp.lt.s32 	%p2, %r1, %r5;
	setp.lt.s32 	%p3, %r13, %r6;
	and.pred  	%p1, %p2, %p3;
	shl.b32 	%r14, %r12, 7;
	mov.u32 	%r15, _ZZ11transpose_0ILi32EEvPfS0_iiE4temp;
	add.s32 	%r16, %r15, %r14;
	shl.b32 	%r17, %r9, 2;
	add.s32 	%r3, %r16, %r17;
	not.pred 	%p4, %p1;
	@%p4 bra 	$L__BB0_2;
	cvta.to.global.u64 	%rd3, %rd1;
	mad.lo.s32 	%r18, %r5, %r13, %r1;
	mul.wide.s32 	%rd4, %r18, 4;
	add.s64 	%rd5, %rd3, %rd4;
	ld.global.f32 	%f1, [%rd5];
	st.shared.f32 	[%r3], %f1;
$L__BB0_2:
	bar.sync 	0;
	@%p4 bra 	$L__BB0_4;
	ld.shared.f32 	%f2, [%r3];
	mad.lo.s32 	%r19, %r6, %r1, %r13;
	cvta.to.global.u64 	%rd6, %rd2;
	mul.wide.s32 	%rd7, %r19, 4;
	add.s64 	%rd8, %rd6, %rd7;
	st.global.f32 	[%rd8], %f2;
$L__BB0_4:
	ret;

}
	// .globl	_Z11transpose_1ILi32EEvPfS0_ii
.visible .entry _Z11transpose_1ILi32EEvPfS0_ii(
	.param .u64 .ptr .align 1 _Z11transpose_1ILi32EEvPfS0_ii_param_0,
	.param .u64 .ptr .align 1 _Z11transpose_1ILi32EEvPfS0_ii_param_1,
	.param .u32 _Z11transpose_1ILi32EEvPfS0_ii_param_2,
	.param .u32 _Z11transpose_1ILi32EEvPfS0_ii_param_3
)
{
	.reg .pred 	%p<6>;
	.reg .b32 	%r<19>;
	.reg .b32 	%f<3>;
	.reg .b64 	%rd<9>;
	// demoted variable
	.shared .align 4 .b8 _ZZ11transpose_1ILi32EEvPfS0_iiE4temp[4224];
	ld.param.u64 	%rd1, [_Z11transpose_1ILi32EEvPfS0_ii_param_0];
	ld.param.u64 	%rd2, [_Z11transpose_1ILi32EEvPfS0_ii_param_1];
	ld.param.u32 	%r6, [_Z11transpose_1ILi32EEvPfS0_ii_param_2];
	ld.param.u32 	%r5, [_Z11transpose_1ILi32EEvPfS0_ii_param_3];
	mov.u32 	%r7, %ctaid.x;
	mov.u32 	%r8, %ntid.x;
	mov.u32 	%r9, %tid.x;
	mad.lo.s32 	%r1, %r7, %r8, %r9;
	mov.u32 	%r10, %ctaid.y;
	mov.u32 	%r11, %ntid.y;
	mov.u32 	%r12, %tid.y;
	mad.lo.s32 	%r13, %r10, %r11, %r12;
	setp.lt.s32 	%p2, %r1, %r5;
	setp.lt.s32 	%p3, %r13, %r6;
	and.pred  	%p1, %p2, %p3;
	mov.u32 	%r14, _ZZ11transpose_1ILi32EEvPfS0_iiE4temp;
	mad.lo.s32 	%r15, %r12, 132, %r14;
	shl.b32 	%r16, %r9, 2;
	add.s32 	%r3, %r15, %r16;
	not.pred 	%p4, %p1;
	@%p4 bra 	$L__BB1_2;
	cvta.to.global.u64 	%rd3, %rd1;
	mad.lo.s32 	%r17, %r5, %r13, %r1;
	mul.wide.s32 	%rd4, %r17, 4;
	add.s64 	%rd5, %rd3, %rd4;
	ld.global.f32 	%f1, [%rd5];
	st.shared.f32 	[%r3], %f1;
$L__BB1_2:
	bar.sync 	0;
	@%p4 bra 	$L__BB1_4;
	ld.shared.f32 	%f2, [%r3];
	mad.lo.s32 	%r18, %r6, %r1, %r13;
	cvta.to.global.u64 	%rd6, %rd2;
	mul.wide.s32 	%rd7, %r18, 4;
	add.s64 	%rd8, %rd6, %rd7;
	st.global.f32 	[%rd8], %f2;
$L__BB1_4:
	ret;

}
	// .globl	_Z11transpose_2ILi32EEvPfS0_ii
.visible .entry _Z11transpose_2ILi32EEvPfS0_ii(
	.param .u64 .ptr .align 1 _Z11transpose_2ILi32EEvPfS0_ii_param_0,
	.param .u64 .ptr .align 1 _Z11transpose_2ILi32EEvPfS0_ii_param_1,
	.param .u32 _Z11transpose_2ILi32EEvPfS0_ii_param_2,
	.param .u32 _Z11transpose_2ILi32EEvPfS0_ii_param_3
)
{
	.reg .pred 	%p<6>;
	.reg .b32 	%r<20>;
	.reg .b32 	%f<3>;
	.reg .b64 	%rd<9>;
	// demoted variable
	.shared .align 4 .b8 _ZZ11transpose_2ILi32EEvPfS0_iiE4temp[4224];
	ld.param.u64 	%rd1, [_Z11transpose_2ILi32EEvPfS0_ii_param_0];
	ld.param.u64 	%rd2, [_Z11transpose_2ILi32EEvPfS0_ii_param_1];
	ld.param.u32 	%r6, [_Z11transpose_2ILi32EEvPfS0_ii_param_2];
	ld.param.u32 	%r5, [_Z11transpose_2ILi32EEvPfS0_ii_param_3];
	mov.u32 	%r7, %tid.x;
	shr.u32 	%r8, %r7, 5;
	and.b32  	%r9, %r7, 31;
	mov.u32 	%r10, %ctaid.x;
	mov.u32 	%r11, %ntid.x;
	mad.lo.s32 	%r1, %r10, %r11, %r9;
	mov.u32 	%r12, %ctaid.y;
	mov.u32 	%r13, %ntid.y;
	mad.lo.s32 	%r14, %r12, %r13, %r8;
	setp.lt.s32 	%p2, %r1, %r5;
	setp.lt.s32 	%p3, %r14, %r6;
	and.pred  	%p1, %p2, %p3;
	mov.u32 	%r15, _ZZ11transpose_2ILi32EEvPfS0_iiE4temp;
	mad.lo.s32 	%r16, %r9, 132, %r15;
	shl.b32 	%r17, %r8, 2;
	add.s32 	%r3, %r16, %r17;
	not.pred 	%p4, %p1;
	@%p4 bra 	$L__BB2_2;
	cvta.to.global.u64 	%rd3, %rd1;
	mad.lo.s32 	%r18, %r5, %r14, %r1;
	mul.wide.s32 	%rd4, %r18, 4;
	add.s64 	%rd5, %rd3, %rd4;
	ld.global.f32 	%f1, [%rd5];
	st.shared.f32 	[%r3], %f1;
$L__BB2_2:
	bar.sync 	0;
	@%p4 bra 	$L__BB2_4;
	ld.shared.f32 	%f2, [%r3];
	mad.lo.s32 	%r19, %r6, %r1, %r14;
	cvta.to.global.u64 	%rd6, %rd2;
	mul.wide.s32 	%rd7, %r19, 4;
	add.s64 	%rd8, %rd6, %rd7;
	st.global.f32 	[%rd8], %f2;
$L__BB2_4:
	ret;

}
	// .globl	_Z11transpose_3ILi32EEvPfS0_ii
.visible .entry _Z11transpose_3ILi32EEvPfS0_ii(
	.param .u64 .ptr .align 1 _Z11transpose_3ILi32EEvPfS0_ii_param_0,
	.param .u64 .ptr .align 1 _Z11transpose_3ILi32EEvPfS0_ii_param_1,
	.param .u32 _Z11transpose_3ILi32EEvPfS0_ii_param_2,
	.param .u32 _Z11transpose_3ILi32EEvPfS0_ii_param_3
)
{
	.reg .pred 	%p<11>;
	.reg .b32 	%r<31>;
	.reg .b32 	%f<15>;
	.reg .b64 	%rd<21>;
	// demoted variable
	.shared .align 4 .b8 _ZZ11transpose_3ILi32EEvPfS0_iiE4temp[4096];
	ld.param.u64 	%rd3, [_Z11transpose_3ILi32EEvPfS0_ii_param_0];
	ld.param.u64 	%rd4, [_Z11transpose_3ILi32EEvPfS0_ii_param_1];
	ld.param.u32 	%r8, [_Z11transpose_3ILi32EEvPfS0_ii_param_2];
	ld.param.u32 	%r9, [_Z11transpose_3ILi32EEvPfS0_ii_param_3];
	cvta.to.global.u64 	%rd1, %rd4;
	cvta.to.global.u64 	%rd2, %rd3;
	mov.u32 	%r10, %tid.x;
	mov.u32 	%r11, %tid.y;
	mov.u32 	%r12, %ctaid.x;
	mov.u32 	%r13, %ntid.x;
	shl.b32 	%r14, %r11, 2;
	mad.lo.s32 	%r1, %r12, %r13, %r14;
	mov.u32 	%r15, %ctaid.y;
	mov.u32 	%r16, %ntid.y;
	mad.lo.s32 	%r2, %r15, %r16, %r10;
	setp.ge.s32 	%p1, %r2, %r8;
	shl.b32 	%r17, %r11, 9;
	mov.u32 	%r18, _ZZ11transpose_3ILi32EEvPfS0_iiE4temp;
	add.s32 	%r19, %r18, %r17;
	shl.b32 	%r20, %r10, 2;
	add.s32 	%r3, %r19, %r20;
	@%p1 bra 	$L__BB3_9;
	add.s32 	%r4, %r1, 3;
	setp.ge.s32 	%p2, %r4, %r9;
	@%p2 bra 	$L__BB3_3;
	mad.lo.s32 	%r26, %r9, %r2, %r1;
	mul.wide.s32 	%rd11, %r26, 4;
	add.s64 	%rd12, %rd2, %rd11;
	ld.global.v4.f32 	{%f7, %f8, %f9, %f10}, [%rd12];
	st.shared.f32 	[%r3], %f7;
	st.shared.f32 	[%r3+128], %f8;
	st.shared.f32 	[%r3+256], %f9;
	st.shared.f32 	[%r3+384], %f10;
	bra.uni 	$L__BB3_9;
$L__BB3_3:
	setp.ne.s32 	%p3, %r4, %r9;
	@%p3 bra 	$L__BB3_5;
	mad.lo.s32 	%r25, %r9, %r2, %r1;
	mul.wide.s32 	%rd9, %r25, 4;
	add.s64 	%rd10, %rd2, %rd9;
	ld.global.v2.f32 	{%f4, %f5}, [%rd10];
	st.shared.f32 	[%r3], %f4;
	st.shared.f32 	[%r3+128], %f5;
	ld.global.f32 	%f6, [%rd10+8];
	st.shared.f32 	[%r3+256], %f6;
	bra.uni 	$L__BB3_9;
$L__BB3_5:
	add.s32 	%r21, %r1, 2;
	setp.ne.s32 	%p4, %r21, %r9;
	@%p4 bra 	$L__BB3_7;
	mad.lo.s32 	%r24, %r9, %r2, %r1;
	mul.wide.s32 	%rd7, %r24, 4;
	add.s64 	%rd8, %rd2, %rd7;
	ld.global.v2.f32 	{%f2, %f3}, [%rd8];
	st.shared.f32 	[%r3], %f2;
	st.shared.f32 	[%r3+128], %f3;
	bra.uni 	$L__BB3_9;
$L__BB3_7:
	add.s32 	%r22, %r1, 1;
	setp.ne.s32 	%p5, %r22, %r9;
	@%p5 bra 	$L__BB3_9;
	mad.lo.s32 	%r23, %r9, %r2, %r1;
	mul.wide.s32 	%rd5, %r23, 4;
	add.s64 	%rd6, %rd2, %rd5;
	ld.global.f32 	%f1, [%rd6];
	st.shared.f32 	[%r3], %f1;
$L__BB3_9:
	setp.ge.s32 	%p6, %r2, %r8;
	bar.sync 	0;
	@%p6 bra 	$L__BB3_18;
	setp.ge.s32 	%p7, %r1, %r9;
	@%p7 bra 	$L__BB3_12;
	ld.shared.f32 	%f11, [%r3];
	mad.lo.s32 	%r27, %r8, %r1, %r2;
	mul.wide.s32 	%rd13, %r27, 4;
	add.s64 	%rd14, %rd1, %rd13;
	st.global.f32 	[%rd14], %f11;
$L__BB3_12:
	add.s32 	%r5, %r1, 1;
	setp.ge.s32 	%p8, %r5, %r9;
	@%p8 bra 	$L__BB3_14;
	ld.shared.f32 	%f12, [%r3+128];
	mad.lo.s32 	%r28, %r8, %r5, %r2;
	mul.wide.s32 	%rd15, %r28, 4;
	add.s64 	%rd16, %rd1, %rd15;
	st.global.f32 	[%rd16], %f12;
$L__BB3_14:
	add.s32 	%r6, %r1, 2;
	setp.ge.s32 	%p9, %r6, %r9;
	@%p9 bra 	$L__BB3_16;
	ld.shared.f32 	%f13, [%r3+256];
	mad.lo.s32 	%r29, %r8, %r6, %r2;
	mul.wide.s32 	%rd17, %r29, 4;
	add.s64 	%rd18, %rd1, %rd17;
	st.global.f32 	[%rd18], %f13;
$L__BB3_16:
	add.s32 	%r7, %r1, 3;
	setp.ge.s32 	%p10, %r7, %r9;
	@%p10 bra 	$L__BB3_18;
	ld.shared.f32 	%f14, [%r3+384];
	mad.lo.s32 	%r30, %r8, %r7, %r2;
	mul.wide.s32 	%rd19, %r30, 4;
	add.s64 	%rd20, %rd1, %rd19;
	st.global.f32 	[%rd20], %f14;
$L__BB3_18:
	ret;

}


// ===== COMPILED SASS (sm_100) =====

	.target	sm_100

	.elftype	@"ET_EXEC"


//--------------------- .note.nv.tkinfo           --------------------------
	.section	.note.nv.tkinfo,"",@"SHT_NOTE"
	.sectionflags	@"SHF_NOTE_NV_TKINFO"
	.tkinfo
        /*0018*/ 	.word	0x00000002
        /*0030*/ 	.string	""
        /*0030*/ 	.string	"ptxas"
        /*0030*/ 	.string	"Cuda compilation tools, release 13.0, V13.0.88"
        /*0030*/ 	.string	"Build cuda_13.0.r13.0/compiler.36424714_0"
        /*0030*/ 	.string	"-arch sm_100 -m 64 "



//--------------------- .note.nv.cuinfo           --------------------------
	.section	.note.nv.cuinfo,"",@"SHT_NOTE"
	.sectionflags	@"SHF_NOTE_NV_CUINFO"
        /*0018*/ 	.short	0x0002
        /*001a*/ 	.short	0x0064
        /*001c*/ 	.short	0x0082
	.zero		2


//--------------------- .nv.info                  --------------------------
	.section	.nv.info,"",@"SHT_CUDA_INFO"
	.align	4


	//----- nvinfo : EIATTR_REGCOUNT
	.align		4
        /*0000*/ 	.byte	0x04, 0x2f
        /*0002*/ 	.short	(.L_1 - .L_0)
	.align		4
.L_0:
        /*0004*/ 	.word	index@(_Z11transpose_0ILi32EEvPfS0_ii)
        /*0008*/ 	.word	0x0000000c


	//----- nvinfo : EIATTR_FRAME_SIZE
	.align		4
.L_1:
        /*000c*/ 	.byte	0x04, 0x11
        /*000e*/ 	.short	(.L_3 - .L_2)
	.align		4
.L_2:
        /*0010*/ 	.word	index@(_Z11transpose_0ILi32EEvPfS0_ii)
        /*0014*/ 	.word	0x00000000


	//----- nvinfo : EIATTR_REGCOUNT
	.align		4
.L_3:
        /*0018*/ 	.byte	0x04, 0x2f
        /*001a*/ 	.short	(.L_5 - .L_4)
	.align		4
.L_4:
        /*001c*/ 	.word	index@(_Z11transpose_1ILi32EEvPfS0_ii)
        /*0020*/ 	.word	0x0000000c


	//----- nvinfo : EIATTR_FRAME_SIZE
	.align		4
.L_5:
        /*0024*/ 	.byte	0x04, 0x11
        /*0026*/ 	.short	(.L_7 - .L_6)
	.align		4
.L_6:
        /*0028*/ 	.word	index@(_Z11transpose_1ILi32EEvPfS0_ii)
        /*002c*/ 	.word	0x00000000


	//----- nvinfo : EIATTR_REGCOUNT
	.align		4
.L_7:
        /*0030*/ 	.byte	0x04, 0x2f
        /*0032*/ 	.short	(.L_9 - .L_8)
	.align		4
.L_8:
        /*0034*/ 	.word	index@(_Z11transpose_2ILi32EEvPfS0_ii)
        /*0038*/ 	.word	0x0000000b


	//----- nvinfo : EIATTR_FRAME_SIZE
	.align		4
.L_9:
        /*003c*/ 	.byte	0x04, 0x11
        /*003e*/ 	.short	(.L_11 - .L_10)
	.align		4
.L_10:
        /*0040*/ 	.word	index@(_Z11transpose_2ILi32EEvPfS0_ii)
        /*0044*/ 	.word	0x00000000


	//----- nvinfo : EIATTR_REGCOUNT
	.align		4
.L_11:
        /*0048*/ 	.byte	0x04, 0x2f
        /*004a*/ 	.short	(.L_13 - .L_12)
	.align		4
.L_12:
        /*004c*/ 	.word	index@(_Z11transpose_3ILi32EEvPfS0_ii)
        /*0050*/ 	.word	0x0000001a


	//----- nvinfo : EIATTR_FRAME_SIZE
	.align		4
.L_13:
        /*0054*/ 	.byte	0x04, 0x11
        /*0056*/ 	.short	(.L_15 - .L_14)
	.align		4
.L_14:
        /*0058*/ 	.word	index@(_Z11transpose_3ILi32EEvPfS0_ii)
        /*005c*/ 	.word	0x00000000


	//----- nvinfo : EIATTR_MIN_STACK_SIZE
	.align		4
.L_15:
        /*0060*/ 	.byte	0x04, 0x12
        /*0062*/ 	.short	(.L_17 - .L_16)
	.align		4
.L_16:
        /*0064*/ 	.word	index@(_Z11transpose_3ILi32EEvPfS0_ii)
        /*0068*/ 	.word	0x00000000


	//----- nvinfo : EIATTR_MIN_STACK_SIZE
	.align		4
.L_17:
        /*006c*/ 	.byte	0x04, 0x12
        /*006e*/ 	.short	(.L_19 - .L_18)
	.align		4
.L_18:
        /*0070*/ 	.word	index@(_Z11transpose_2ILi32EEvPfS0_ii)
        /*0074*/ 	.word	0x00000000


	//----- nvinfo : EIATTR_MIN_STACK_SIZE
	.align		4
.L_19:
        /*0078*/ 	.byte	0x04, 0x12
        /*007a*/ 	.short	(.L_21 - .L_20)
	.align		4
.L_20:
        /*007c*/ 	.word	index@(_Z11transpose_1ILi32EEvPfS0_ii)
        /*0080*/ 	.word	0x00000000


	//----- nvinfo : EIATTR_MIN_STACK_SIZE
	.align		4
.L_21:
        /*0084*/ 	.byte	0x04, 0x12
        /*0086*/ 	.short	(.L_23 - .L_22)
	.align		4
.L_22:
        /*0088*/ 	.word	index@(_Z11transpose_0ILi32EEvPfS0_ii)
        /*008c*/ 	.word	0x00000000
.L_23:


//--------------------- .nv.compat                --------------------------
	.section	.nv.compat,"",@"SHT_CUDA_COMPAT_INFO"
	.align	4
        /*0000*/ 	.byte	0x02, 0x09, 0x00, 0x00, 0x02, 0x02, 0x01, 0x00, 0x02, 0x05, 0x05, 0x00, 0x03, 0x07, 0x01, 0x01
        /*0010*/ 	.byte	0x02, 0x03, 0x00, 0x00, 0x02, 0x06, 0x01, 0x00, 0x04, 0x0b, 0x08, 0x00, 0x09, 0x00, 0x00, 0x00
        /*0020*/ 	.byte	0x00, 0x00, 0x00, 0x00


//--------------------- .nv.info._Z11transpose_3ILi32EEvPfS0_ii --------------------------
	.section	.nv.info._Z11transpose_3ILi32EEvPfS0_ii,"",@"SHT_CUDA_INFO"
	.sectionflags	@""
	.align	4


	//----- nvinfo : EIATTR_CUDA_API_VERSION
	.align		4
        /*0000*/ 	.byte	0x04, 0x37
        /*0002*/ 	.short	(.L_25 - .L_24)
.L_24:
        /*0004*/ 	.word	0x00000082


	//----- nvinfo : EIATTR_KPARAM_INFO
	.align		4
.L_25:
        /*0008*/ 	.byte	0x04, 0x17
        /*000a*/ 	.short	(.L_27 - .L_26)
.L_26:
        /*000c*/ 	.word	0x00000000
        /*0010*/ 	.short	0x0003
        /*0012*/ 	.short	0x0014
        /*0014*/ 	.byte	0x00, 0xf0, 0x11, 0x00


	//----- nvinfo : EIATTR_KPARAM_INFO
	.align		4
.L_27:
        /*0018*/ 	.byte	0x04, 0x17
        /*001a*/ 	.short	(.L_29 - .L_28)
.L_28:
        /*001c*/ 	.word	0x00000000
        /*0020*/ 	.short	0x0002
        /*0022*/ 	.short	0x0010
        /*0024*/ 	.byte	0x00, 0xf0, 0x11, 0x00


	//----- nvinfo : EIATTR_KPARAM_INFO
	.align		4
.L_29:
        /*0028*/ 	.byte	0x04, 0x17
        /*002a*/ 	.short	(.L_31 - .L_30)
.L_30:
        /*002c*/ 	.word	0x00000000
        /*0030*/ 	.short	0x0001
        /*0032*/ 	.short	0x0008
        /*0034*/ 	.byte	0x00, 0xf5, 0x21, 0x00


	//----- nvinfo : EIATTR_KPARAM_INFO
	.align		4
.L_31:
        /*0038*/ 	.byte	0x04, 0x17
        /*003a*/ 	.short	(.L_33 - .L_32)
.L_32:
        /*003c*/ 	.word	0x00000000
        /*0040*/ 	.short	0x0000
        /*0042*/ 	.short	0x0000
        /*0044*/ 	.byte	0x00, 0xf5, 0x21, 0x00


	//----- nvinfo : EIATTR_SPARSE_MMA_MASK
	.align		4
.L_33:
        /*0048*/ 	.byte	0x03, 0x50
        /*004a*/ 	.short	0x0000


	//----- nvinfo : EIATTR_MAXREG_COUNT
	.align		4
        /*004c*/ 	.byte	0x03, 0x1b
        /*004e*/ 	.short	0x00ff


	//----- nvinfo : EIATTR_NUM_BARRIERS
	.align		4
        /*0050*/ 	.byte	0x02, 0x4c
        /*0052*/ 	.byte	0x01
	.zero		1


	//----- nvinfo : EIATTR_MERCURY_ISA_VERSION
	.align		4
        /*0054*/ 	.byte	0x03, 0x5f
        /*0056*/ 	.short	0x0101


	//----- nvinfo : EIATTR_VRC_CTA_INIT_COUNT
	.align		4
        /*0058*/ 	.byte	0x02, 0x4a
	.zero		1
	.zero		1


	//----- nvinfo : EIATTR_EXIT_INSTR_OFFSETS
	.align		4
        /*005c*/ 	.byte	0x04, 0x1c
        /*005e*/ 	.short	(.L_35 - .L_34)


	//   ....[0]....
.L_34:
        /*0060*/ 	.word	0x00000400


	//   ....[1]....
        /*0064*/ 	.word	0x00000580


	//   ....[2]....
        /*0068*/ 	.word	0x000005e0


	//----- nvinfo : EIATTR_CRS_STACK_SIZE
	.align		4
.L_35:
        /*006c*/ 	.byte	0x04, 0x1e
        /*006e*/ 	.short	(.L_37 - .L_36)
.L_36:
        /*0070*/ 	.word	0x00000000


	//----- nvinfo : EIATTR_CBANK_PARAM_SIZE
	.align		4
.L_37:
        /*0074*/ 	.byte	0x03, 0x19
        /*0076*/ 	.short	0x0018


	//----- nvinfo : EIATTR_PARAM_CBANK
	.align		4
        /*0078*/ 	.byte	0x04, 0x0a
        /*007a*/ 	.short	(.L_39 - .L_38)
	.align		4
.L_38:
        /*007c*/ 	.word	index@(.nv.constant0._Z11transpose_3ILi32EEvPfS0_ii)
        /*0080*/ 	.short	0x0380
        /*0082*/ 	.short	0x0018


	//----- nvinfo : EIATTR_SW_WAR
	.align		4
.L_39:
        /*0084*/ 	.byte	0x04, 0x36
        /*0086*/ 	.short	(.L_41 - .L_40)
.L_40:
        /*0088*/ 	.word	0x00000008
.L_41:


//--------------------- .nv.info._Z11transpose_2ILi32EEvPfS0_ii --------------------------
	.section	.nv.info._Z11transpose_2ILi32EEvPfS0_ii,"",@"SHT_CUDA_INFO"
	.sectionflags	@""
	.align	4


	//----- nvinfo : EIATTR_CUDA_API_VERSION
	.align		4
        /*0000*/ 	.byte	0x04, 0x37
        /*0002*/ 	.short	(.L_43 - .L_42)
.L_42:
        /*0004*/ 	.word	0x00000082


	//----- nvinfo : EIATTR_KPARAM_INFO
	.align		4
.L_43:
        /*0008*/ 	.byte	0x04, 0x17
        /*000a*/ 	.short	(.L_45 - .L_44)
.L_44:
        /*000c*/ 	.word	0x00000000
        /*0010*/ 	.short	0x0003
        /*0012*/ 	.short	0x0014
        /*0014*/ 	.byte	0x00, 0xf0, 0x11, 0x00


	//----- nvinfo : EIATTR_KPARAM_INFO
	.align		4
.L_45:
        /*0018*/ 	.byte	0x04, 0x17
        /*001a*/ 	.short	(.L_47 - .L_46)
.L_46:
        /*001c*/ 	.word	0x00000000
        /*0020*/ 	.short	0x0002
        /*0022*/ 	.short	0x0010
        /*0024*/ 	.byte	0x00, 0xf0, 0x11, 0x00


	//----- nvinfo : EIATTR_KPARAM_INFO
	.align		4
.L_47:
        /*0028*/ 	.byte	0x04, 0x17
        /*002a*/ 	.short	(.L_49 - .L_48)
.L_48:
        /*002c*/ 	.word	0x00000000
        /*0030*/ 	.short	0x0001
        /*0032*/ 	.short	0x0008
        /*0034*/ 	.byte	0x00, 0xf5, 0x21, 0x00


	//----- nvinfo : EIATTR_KPARAM_INFO
	.align		4
.L_49:
        /*0038*/ 	.byte	0x04, 0x17
        /*003a*/ 	.short	(.L_51 - .L_50)
.L_50:
        /*003c*/ 	.word	0x00000000
        /*0040*/ 	.short	0x0000
        /*0042*/ 	.short	0x0000
        /*0044*/ 	.byte	0x00, 0xf5, 0x21, 0x00


	//----- nvinfo : EIATTR_SPARSE_MMA_MASK
	.align		4
.L_51:
        /*0048*/ 	.byte	0x03, 0x50
        /*004a*/ 	.short	0x0000


	//----- nvinfo : EIATTR_MAXREG_COUNT
	.align		4
        /*004c*/ 	.byte	0x03, 0x1b
        /*004e*/ 	.short	0x00ff


	//----- nvinfo : EIATTR_NUM_BARRIERS
	.align		4
        /*0050*/ 	.byte	0x02, 0x4c
        /*0052*/ 	.byte	0x01
	.zero		1


	//----- nvinfo : EIATTR_MERCURY_ISA_VERSION
	.align		4
        /*0054*/ 	.byte	0x03, 0x5f
        /*0056*/ 	.short	0x0101


	//----- nvinfo : EIATTR_VRC_CTA_INIT_COUNT
	.align		4
        /*0058*/ 	.byte	0x02, 0x4a
	.zero		1
	.zero		1


	//----- nvinfo : EIATTR_EXIT_INSTR_OFFSETS
	.align		4
        /*005c*/ 	.byte	0x04, 0x1c
        /*005e*/ 	.short	(.L_53 - .L_52)


	//   ....[0]....
.L_52:
        /*0060*/ 	.word	0x00000190


	//   ....[1]....
        /*0064*/ 	.word	0x000001f0


	//----- nvinfo : EIATTR_CBANK_PARAM_SIZE
	.align		4
.L_53:
        /*0068*/ 	.byte	0x03, 0x19
        /*006a*/ 	.short	0x0018


	//----- nvinfo : EIATTR_PARAM_CBANK
	.align		4
        /*006c*/ 	.byte	0x04, 0x0a
        /*006e*/ 	.short	(.L_55 - .L_54)
	.align		4
.L_54:
        /*0070*/ 	.word	index@(.nv.constant0._Z11transpose_2ILi32EEvPfS0_ii)
        /*0074*/ 	.short	0x0380
        /*0076*/ 	.short	0x0018


	//----- nvinfo : EIATTR_SW_WAR
	.align		4
.L_55:
        /*0078*/ 	.byte	0x04, 0x36
        /*007a*/ 	.short	(.L_57 - .L_56)
.L_56:
        /*007c*/ 	.word	0x00000008
.L_57:


//--------------------- .nv.info._Z11transpose_1ILi32EEvPfS0_ii --------------------------
	.section	.nv.info._Z11transpose_1ILi32EEvPfS0_ii,"",@"SHT_CUDA_INFO"
	.sectionflags	@""
	.align	4


	//----- nvinfo : EIATTR_CUDA_API_VERSION
	.align		4
        /*0000*/ 	.byte	0x04, 0x37
        /*0002*/ 	.short	(.L_59 - .L_58)
.L_58:
        /*0004*/ 	.word	0x00000082


	//----- nvinfo : EIATTR_KPARAM_INFO
	.align		4
.L_59:
        /*0008*/ 	.byte	0x04, 0x17
        /*000a*/ 	.short	(.L_61 - .L_60)
.L_60:
        /*000c*/ 	.word	0x00000000
        /*0010*/ 	.short	0x0003
        /*0012*/ 	.short	0x0014
        /*0014*/ 	.byte	0x00, 0xf0, 0x11, 0x00


	//----- nvinfo : EIATTR_KPARAM_INFO
	.align		4
.L_61:
        /*0018*/ 	.byte	0x04, 0x17
        /*001a*/ 	.short	(.L_63 - .L_62)
.L_62:
        /*001c*/ 	.word	0x00000000
        /*0020*/ 	.short	0x0002
        /*0022*/ 	.short	0x0010
        /*0024*/ 	.byte	0x00, 0xf0, 0x11, 0x00


	//----- nvinfo : EIATTR_KPARAM_INFO
	.align		4
.L_63:
        /*0028*/ 	.byte	0x04, 0x17
        /*002a*/ 	.short	(.L_65 - .L_64)
.L_64:
        /*002c*/ 	.word	0x00000000
        /*0030*/ 	.short	0x0001
        /*0032*/ 	.short	0x0008
        /*0034*/ 	.byte	0x00, 0xf5, 0x21, 0x00


	//----- nvinfo : EIATTR_KPARAM_INFO
	.align		4
.L_65:
        /*0038*/ 	.byte	0x04, 0x17
        /*003a*/ 	.short	(.L_67 - .L_66)
.L_66:
        /*003c*/ 	.word	0x00000000
        /*0040*/ 	.short	0x0000
        /*0042*/ 	.short	0x0000
        /*0044*/ 	.byte	0x00, 0xf5, 0x21, 0x00


	//----- nvinfo : EIATTR_SPARSE_MMA_MASK
	.align		4
.L_67:
        /*0048*/ 	.byte	0x03, 0x50
        /*004a*/ 	.short	0x0000


	//----- nvinfo : EIATTR_MAXREG_COUNT
	.align		4
        /*004c*/ 	.byte	0x03, 0x1b
        /*004e*/ 	.short	0x00ff


	//----- nvinfo : EIATTR_NUM_BARRIERS
	.align		4
        /*0050*/ 	.byte	0x02, 0x4c
        /*0052*/ 	.byte	0x01
	.zero		1


	//----- nvinfo : EIATTR_MERCURY_ISA_VERSION
	.align		4
        /*0054*/ 	.byte	0x03, 0x5f
        /*0056*/ 	.short	0x0101


	//----- nvinfo : EIATTR_VRC_CTA_INIT_COUNT
	.align		4
        /*0058*/ 	.byte	0x02, 0x4a
	.zero		1
	.zero		1


	//----- nvinfo : EIATTR_EXIT_INSTR_OFFSETS
	.align		4
        /*005c*/ 	.byte	0x04, 0x1c
        /*005e*/ 	.short	(.L_69 - .L_68)


	//   ....[0]....
.L_68:
        /*0060*/ 	.word	0x00000180


	//   ....[1]....
        /*0064*/ 	.word	0x000001e0


	//----- nvinfo : EIATTR_CBANK_PARAM_SIZE
	.align		4
.L_69:
        /*0068*/ 	.byte	0x03, 0x19
        /*006a*/ 	.short	0x0018


	//----- nvinfo : EIATTR_PARAM_CBANK
	.align		4
        /*006c*/ 	.byte	0x04, 0x0a
        /*006e*/ 	.short	(.L_71 - .L_70)
	.align		4
.L_70:
        /*0070*/ 	.word	index@(.nv.constant0._Z11transpose_1ILi32EEvPfS0_ii)
        /*0074*/ 	.short	0x0380
        /*0076*/ 	.short	0x0018


	//----- nvinfo : EIATTR_SW_WAR
	.align		4
.L_71:
        /*0078*/ 	.byte	0x04, 0x36
        /*007a*/ 	.short	(.L_73 - .L_72)
.L_72:
        /*007c*/ 	.word	0x00000008
.L_73:


//--------------------- .nv.info._Z11transpose_0ILi32EEvPfS0_ii --------------------------
	.section	.nv.info._Z11transpose_0ILi32EEvPfS0_ii,"",@"SHT_CUDA_INFO"
	.sectionflags	@""
	.align	4


	//----- nvinfo : EIATTR_CUDA_API_VERSION
	.align		4
        /*0000*/ 	.byte	0x04, 0x37
        /*0002*/ 	.short	(.L_75 - .L_74)
.L_74:
        /*0004*/ 	.word	0x00000082


	//----- nvinfo : EIATTR_KPARAM_INFO
	.align		4
.L_75:
        /*0008*/ 	.byte	0x04, 0x17
        /*000a*/ 	.short	(.L_77 - .L_76)
.L_76:
        /*000c*/ 	.word	0x00000000
        /*0010*/ 	.short	0x0003
        /*0012*/ 	.short	0x0014
        /*0014*/ 	.byte	0x00, 0xf0, 0x11, 0x00


	//----- nvinfo : EIATTR_KPARAM_INFO
	.align		4
.L_77:
        /*0018*/ 	.byte	0x04, 0x17
        /*001a*/ 	.short	(.L_79 - .L_78)
.L_78:
        /*001c*/ 	.word	0x00000000
        /*0020*/ 	.short	0x0002
        /*0022*/ 	.short	0x0010
        /*0024*/ 	.byte	0x00, 0xf0, 0x11, 0x00


	//----- nvinfo : EIATTR_KPARAM_INFO
	.align		4
.L_79:
        /*0028*/ 	.byte	0x04, 0x17
        /*002a*/ 	.short	(.L_81 - .L_80)
.L_80:
        /*002c*/ 	.word	0x00000000
        /*0030*/ 	.short	0x0001
        /*0032*/ 	.short	0x0008
        /*0034*/ 	.byte	0x00, 0xf5, 0x21, 0x00


	//----- nvinfo : EIATTR_KPARAM_INFO
	.align		4
.L_81:
        /*0038*/ 	.byte	0x04, 0x17
        /*003a*/ 	.short	(.L_83 - .L_82)
.L_82:
        /*003c*/ 	.word	0x00000000
        /*0040*/ 	.short	0x0000
        /*0042*/ 	.short	0x0000
        /*0044*/ 	.byte	0x00, 0xf5, 0x21, 0x00


	//----- nvinfo : EIATTR_SPARSE_MMA_MASK
	.align		4
.L_83:
        /*0048*/ 	.byte	0x03, 0x50
        /*004a*/ 	.short	0x0000


	//----- nvinfo : EIATTR_MAXREG_COUNT
	.align		4
        /*004c*/ 	.byte	0x03, 0x1b
        /*004e*/ 	.short	0x00ff


	//----- nvinfo : EIATTR_NUM_BARRIERS
	.align		4
        /*0050*/ 	.byte	0x02, 0x4c
        /*0052*/ 	.byte	0x01
	.zero		1


	//----- nvinfo : EIATTR_MERCURY_ISA_VERSION
	.align		4
        /*0054*/ 	.byte	0x03, 0x5f
        /*0056*/ 	.short	0x0101


	//----- nvinfo : EIATTR_VRC_CTA_INIT_COUNT
	.align		4
        /*0058*/ 	.byte	0x02, 0x4a
	.zero		1
	.zero		1


	//----- nvinfo : EIATTR_EXIT_INSTR_OFFSETS
	.align		4
        /*005c*/ 	.byte	0x04, 0x1c
        /*005e*/ 	.short	(.L_85 - .L_84)


	//   ....[0]....
.L_84:
        /*0060*/ 	.word	0x00000180


	//   ....[1]....
        /*0064*/ 	.word	0x000001e0


	//----- nvinfo : EIATTR_CBANK_PARAM_SIZE
	.align		4
.L_85:
        /*0068*/ 	.byte	0x03, 0x19
        /*006a*/ 	.short	0x0018


	//----- nvinfo : EIATTR_PARAM_CBANK
	.align		4
        /*006c*/ 	.byte	0x04, 0x0a
        /*006e*/ 	.short	(.L_87 - .L_86)
	.align		4
.L_86:
        /*0070*/ 	.word	index@(.nv.constant0._Z11transpose_0ILi32EEvPfS0_ii)
        /*0074*/ 	.short	0x0380
        /*0076*/ 	.short	0x0018


	//----- nvinfo : EIATTR_SW_WAR
	.align		4
.L_87:
        /*0078*/ 	.byte	0x04, 0x36
        /*007a*/ 	.short	(.L_89 - .L_88)
.L_88:
        /*007c*/ 	.word	0x00000008
.L_89:


//--------------------- .nv.callgraph             --------------------------
	.section	.nv.callgraph,"",@"SHT_CUDA_CALLGRAPH"
	.align	4
	.sectionentsize	8
	.align		4
        /*0000*/ 	.word	0x00000000
	.align		4
        /*0004*/ 	.word	0xffffffff
	.align		4
        /*0008*/ 	.word	0x00000000
	.align		4
        /*000c*/ 	.word	0xfffffffe
	.align		4
        /*0010*/ 	.word	0x00000000
	.align		4
        /*0014*/ 	.word	0xfffffffd
	.align		4
        /*0018*/ 	.word	0x00000000
	.align		4
        /*001c*/ 	.word	0xfffffffc


//--------------------- .text._Z11transpose_3ILi32EEvPfS0_ii --------------------------
	.section	.text._Z11transpose_3ILi32EEvPfS0_ii,"ax",@progbits
	.align	128
        .global         _Z11transpose_3ILi32EEvPfS0_ii
        .type           _Z11transpose_3ILi32EEvPfS0_ii,@function
        .size           _Z11transpose_3ILi32EEvPfS0_ii,(.L_x_9 - _Z11transpose_3ILi32EEvPfS0_ii)
        .other          _Z11transpose_3ILi32EEvPfS0_ii,@"STO_CUDA_ENTRY STV_DEFAULT"
_Z11transpose_3ILi32EEvPfS0_ii:
.text._Z11transpose_3ILi32EEvPfS0_ii:
[----:B------:R-:W-:Y:S01]  /*0000*/  LDC R1, c[0x0][0x37c] ;  /* 0x0000df00ff017b82 */ /* 0x000fe20000000800 */
[----:B------:R-:W0:Y:S07]  /*0010*/  S2R R5, SR_TID.X ;  /* 0x0000000000057919 */ /* 0x000e2e0000002100 */
[----:B------:R-:W1:Y:S01]  /*0020*/  LDC R4, c[0x0][0x360] ;  /* 0x0000d800ff047b82 */ /* 0x000e620000000800 */
[----:B------:R-:W2:Y:S01]  /*0030*/  LDCU UR10, c[0x0][0x390] ;  /* 0x00007200ff0a77ac */ /* 0x000ea20008000800 */
[----:B------:R-:W-:Y:S01]  /*0040*/  BSSY.RECONVERGENT B0, `(.L_x_0) ;  /* 0x000003a000007945 */ /* 0x000fe20003800200 */
[----:B------:R-:W3:Y:S01]  /*0050*/  S2R R2, SR_TID.Y ;  /* 0x0000000000027919 */ /* 0x000ee20000002200 */
[----:B------:R-:W-:Y:S01]  /*0060*/  UMOV UR4, 0x400 ;  /* 0x0000040000047882 */ /* 0x000fe20000000000 */
[----:B------:R-:W4:Y:S03]  /*0070*/  LDCU.64 UR6, c[0x0][0x358] ;  /* 0x00006b00ff0677ac */ /* 0x000f260008000a00 */
[----:B------:R-:W0:Y:S08]  /*0080*/  S2UR UR9, SR_CTAID.Y ;  /* 0x00000000000979c3 */ /* 0x000e300000002600 */
[----:B------:R-:W0:Y:S08]  /*0090*/  LDC R0, c[0x0][0x364] ;  /* 0x0000d900ff007b82 */ /* 0x000e300000000800 */
[----:B------:R-:W5:Y:S08]  /*00a0*/  S2UR UR5, SR_CgaCtaId ;  /* 0x00000000000579c3 */ /* 0x000f700000008800 */
[----:B------:R-:W1:Y:S01]  /*00b0*/  S2UR UR8, SR_CTAID.X ;  /* 0x00000000000879c3 */ /* 0x000e620000002500 */
[----:B---3--:R-:W-:Y:S01]  /*00c0*/  SHF.L.U32 R3, R2, 0x2, RZ ;  /* 0x0000000202037819 */ /* 0x008fe200000006ff */
[----:B0-----:R-:W-:-:S05]  /*00d0*/  IMAD R0, R0, UR9, R5 ;  /* 0x0000000900007c24 */ /* 0x001fca000f8e0205 */
[----:B--2---:R-:W-:Y:S01]  /*00e0*/  ISETP.GE.AND P0, PT, R0, UR10, PT ;  /* 0x0000000a00007c0c */ /* 0x004fe2000bf06270 */
[----:B-----5:R-:W-:-:S06]  /*00f0*/  ULEA UR4, UR5, UR4, 0x18 ;  /* 0x0000000405047291 */ /* 0x020fcc000f8ec0ff */
[----:B------:R-:W-:Y:S01]  /*0100*/  LEA R2, R2, UR4, 0x9 ;  /* 0x0000000402027c11 */ /* 0x000fe2000f8e48ff */
[----:B-1----:R-:W-:-:S03]  /*0110*/  IMAD R3, R4, UR8, R3 ;  /* 0x0000000804037c24 */ /* 0x002fc6000f8e0203 */
[----:B------:R-:W-:Y:S02]  /*0120*/  LEA R2, R5, R2, 0x2 ;  /* 0x0000000205027211 */ /* 0x000fe400078e10ff */
[----:B----4-:R-:W-:Y:S05]  /*0130*/  @P0 BRA `(.L_x_1) ;  /* 0x0000000000a80947 */ /* 0x010fea0003800000 */
[----:B------:R-:W0:Y:S01]  /*0140*/  LDC R7, c[0x0][0x394] ;  /* 0x0000e500ff077b82 */ /* 0x000e220000000800 */
[----:B------:R-:W-:-:S04]  /*0150*/  IADD3 R4, PT, PT, R3, 0x3, RZ ;  /* 0x0000000303047810 */ /* 0x000fc80007ffe0ff */
[----:B0-----:R-:W-:-:S13]  /*0160*/  ISETP.GE.AND P1, PT, R4, R7, PT ;  /* 0x000000070400720c */ /* 0x001fda0003f26270 */
[----:B------:R-:W-:Y:S05]  /*0170*/  @P1 BRA `(.L_x_2) ;  /* 0x0000000000241947 */ /* 0x000fea0003800000 */
[----:B------:R-:W0:Y:S01]  /*0180*/  LDC.64 R4, c[0x0][0x380] ;  /* 0x0000e000ff047b82 */ /* 0x000e220000000a00 */
[----:B------:R-:W-:-:S04]  /*0190*/  IMAD R7, R0, R7, R3 ;  /* 0x0000000700077224 */ /* 0x000fc800078e0203 */
[----:B0-----:R-:W-:-:S06]  /*01a0*/  IMAD.WIDE R4, R7, 0x4, R4 ;  /* 0x0000000407047825 */ /* 0x001fcc00078e0204 */
[----:B------:R-:W2:Y:S04]  /*01b0*/  LDG.E.128 R4, desc[UR6][R4.64] ;  /* 0x0000000604047981 */ /* 0x000ea8000c1e1d00 */
[----:B--2---:R0:W-:Y:S04]  /*01c0*/  STS [R2], R4 ;  /* 0x0000000402007388 */ /* 0x0041e80000000800 */
[----:B------:R0:W-:Y:S04]  /*01d0*/  STS [R2+0x80], R5 ;  /* 0x0000800502007388 */ /* 0x0001e80000000800 */
[----:B------:R0:W-:Y:S04]  /*01e0*/  STS [R2+0x100], R6 ;  /* 0x0001000602007388 */ /* 0x0001e80000000800 */
[----:B------:R0:W-:Y:S01]  /*01f0*/  STS [R2+0x180], R7 ;  /* 0x0001800702007388 */ /* 0x0001e20000000800 */
[----:B------:R-:W-:Y:S05]  /*0200*/  BRA `(.L_x_1) ;  /* 0x0000000000747947 */ /* 0x000fea0003800000 */
.L_x_2:
[----:B------:R-:W-:-:S13]  /*0210*/  ISETP.NE.AND P1, PT, R4, R7, PT ;  /* 0x000000070400720c */ /* 0x000fda0003f25270 */
[----:B------:R-:W-:Y:S05]  /*0220*/  @P1 BRA `(.L_x_3) ;  /* 0x0000000000241947 */ /* 0x000fea0003800000 */
[----:B------:R-:W0:Y:S01]  /*0230*/  LDC.64 R4, c[0x0][0x380] ;  /* 0x0000e000ff047b82 */ /* 0x000e220000000a00 */
[----:B------:R-:W-:-:S04]  /*0240*/  IMAD R7, R0, R7, R3 ;  /* 0x0000000700077224 */ /* 0x000fc800078e0203 */
[----:B0-----:R-:W-:-:S05]  /*0250*/  IMAD.WIDE R4, R7, 0x4, R4 ;  /* 0x0000000407047825 */ /* 0x001fca00078e0204 */
[----:B------:R-:W2:Y:S04]  /*0260*/  LDG.E.64 R6, desc[UR6][R4.64] ;  /* 0x0000000604067981 */ /* 0x000ea8000c1e1b00 */
[----:B------:R-:W3:Y:S04]  /*0270*/  LDG.E R9, desc[UR6][R4.64+0x8] ;  /* 0x0000080604097981 */ /* 0x000ee8000c1e1900 */
[----:B--2---:R1:W-:Y:S04]  /*0280*/  STS [R2], R6 ;  /* 0x0000000602007388 */ /* 0x0043e80000000800 */
[----:B------:R1:W-:Y:S04]  /*0290*/  STS [R2+0x80], R7 ;  /* 0x0000800702007388 */ /* 0x0003e80000000800 */
[----:B---3--:R1:W-:Y:S01]  /*02a0*/  STS [R2+0x100], R9 ;  /* 0x0001000902007388 */ /* 0x0083e20000000800 */
[----:B------:R-:W-:Y:S05]  /*02b0*/  BRA `(.L_x_1) ;  /* 0x0000000000487947 */ /* 0x000fea0003800000 */
.L_x_3:
[----:B------:R-:W-:-:S04]  /*02c0*/  IADD3 R4, PT, PT, R3, 0x2, RZ ;  /* 0x0000000203047810 */ /* 0x000fc80007ffe0ff */
[----:B------:R-:W-:-:S13]  /*02d0*/  ISETP.NE.AND P1, PT, R4, R7, PT ;  /* 0x000000070400720c */ /* 0x000fda0003f25270 */
[----:B------:R-:W-:Y:S05]  /*02e0*/  @P1 BRA `(.L_x_4) ;  /* 0x00000000001c1947 */ /* 0x000fea0003800000 */
[----:B------:R-:W0:Y:S01]  /*02f0*/  LDC.64 R4, c[0x0][0x380] ;  /* 0x0000e000ff047b82 */ /* 0x000e220000000a00 */
[----:B------:R-:W-:-:S04]  /*0300*/  IMAD R7, R0, R7, R3 ;  /* 0x0000000700077224 */ /* 0x000fc800078e0203 */
[----:B0-----:R-:W-:-:S06]  /*0310*/  IMAD.WIDE R4, R7, 0x4, R4 ;  /* 0x0000000407047825 */ /* 0x001fcc00078e0204 */
[----:B------:R-:W2:Y:S04]  /*0320*/  LDG.E.64 R4, desc[UR6][R4.64] ;  /* 0x0000000604047981 */ /* 0x000ea8000c1e1b00 */
[----:B--2---:R2:W-:Y:S04]  /*0330*/  STS [R2], R4 ;  /* 0x0000000402007388 */ /* 0x0045e80000000800 */
[----:B------:R2:W-:Y:S01]  /*0340*/  STS [R2+0x80], R5 ;  /* 0x0000800502007388 */ /* 0x0005e20000000800 */
[----:B------:R-:W-:Y:S05]  /*0350*/  BRA `(.L_x_1) ;  /* 0x0000000000207947 */ /* 0x000fea0003800000 */
.L_x_4:
[----:B------:R-:W-:-:S04]  /*0360*/  IADD3 R4, PT, PT, R3, 0x1, RZ ;  /* 0x0000000103047810 */ /* 0x000fc80007ffe0ff */
[----:B------:R-:W-:-:S13]  /*0370*/  ISETP.NE.AND P1, PT, R4, R7, PT ;  /* 0x000000070400720c */ /* 0x000fda0003f25270 */
[----:B------:R-:W-:Y:S05]  /*0380*/  @P1 BRA `(.L_x_1) ;  /* 0x0000000000141947 */ /* 0x000fea0003800000 */
[----:B------:R-:W0:Y:S01]  /*0390*/  LDC.64 R4, c[0x0][0x380] ;  /* 0x0000e000ff047b82 */ /* 0x000e220000000a00 */
[----:B------:R-:W-:-:S04]  /*03a0*/  IMAD R7, R0, R7, R3 ;  /* 0x0000000700077224 */ /* 0x000fc800078e0203 */
[----:B0-----:R-:W-:-:S06]  /*03b0*/  IMAD.WIDE R4, R7, 0x4, R4 ;  /* 0x0000000407047825 */ /* 0x001fcc00078e0204 */
[----:B------:R-:W2:Y:S04]  /*03c0*/  LDG.E R5, desc[UR6][R4.64] ;  /* 0x0000000604057981 */ /* 0x000ea8000c1e1900 */
[----:B--2---:R3:W-:Y:S02]  /*03d0*/  STS [R2], R5 ;  /* 0x0000000502007388 */ /* 0x0047e40000000800 */
.L_x_1:
[----:B------:R-:W-:Y:S05]  /*03e0*/  BSYNC.RECONVERGENT B0 ;  /* 0x0000000000007941 */ /* 0x000fea0003800200 */
.L_x_0:
[----:B------:R-:W-:Y:S06]  /*03f0*/  BAR.SYNC.DEFER_BLOCKING 0x0 ;  /* 0x0000000000007b1d */ /* 0x000fec0000010000 */
[----:B------:R-:W-:Y:S05]  /*0400*/  @P0 EXIT ;  /* 0x000000000000094d */ /* 0x000fea0003800000 */
[----:B------:R-:W4:Y:S01]  /*0410*/  LDCU UR4, c[0x0][0x394] ;  /* 0x00007280ff0477ac */ /* 0x000f220008000800 */
[C---:B------:R-:W-:Y:S02]  /*0420*/  IADD3 R17, PT, PT, R3.reuse, 0x1, RZ ;  /* 0x0000000103117810 */ /* 0x040fe40007ffe0ff */
[C---:B------:R-:W-:Y:S02]  /*0430*/  IADD3 R21, PT, PT, R3.reuse, 0x2, RZ ;  /* 0x0000000203157810 */ /* 0x040fe40007ffe0ff */
[C---:B------:R-:W-:Y:S02]  /*0440*/  IADD3 R23, PT, PT, R3.reuse, 0x3, RZ ;  /* 0x0000000303177810 */ /* 0x040fe40007ffe0ff */
[----:B----4-:R-:W-:Y:S02]  /*0450*/  ISETP.GE.AND P0, PT, R3, UR4, PT ;  /* 0x0000000403007c0c */ /* 0x010fe4000bf06270 */
[----:B------:R-:W-:Y:S02]  /*0460*/  ISETP.GE.AND P1, PT, R17, UR4, PT ;  /* 0x0000000411007c0c */ /* 0x000fe4000bf26270 */
[----:B------:R-:W-:-:S02]  /*0470*/  ISETP.GE.AND P2, PT, R21, UR4, PT ;  /* 0x0000000415007c0c */ /* 0x000fc4000bf46270 */
[----:B------:R-:W-:-:S07]  /*0480*/  ISETP.GE.AND P3, PT, R23, UR4, PT ;  /* 0x0000000417007c0c */ /* 0x000fce000bf66270 */
[----:B------:R-:W4:Y:S01]  /*0490*/  @!P0 LDS R11, [R2] ;  /* 0x00000000020b8984 */ /* 0x000f220000000800 */
[----:B-1----:R-:W1:Y:S01]  /*04a0*/  @!P0 LDC.64 R8, c[0x0][0x388] ;  /* 0x0000e200ff088b82 */ /* 0x002e620000000a00 */
[--C-:B------:R-:W-:Y:S02]  /*04b0*/  @!P0 IMAD R13, R3, UR10, R0.reuse ;  /* 0x0000000a030d8c24 */ /* 0x100fe4000f8e0200 */
[----:B------:R-:W5:Y:S01]  /*04c0*/  @!P1 LDS R15, [R2+0x80] ;  /* 0x00008000020f9984 */ /* 0x000f620000000800 */
[--C-:B------:R-:W-:Y:S02]  /*04d0*/  @!P1 IMAD R17, R17, UR10, R0.reuse ;  /* 0x0000000a11119c24 */ /* 0x100fe4000f8e0200 */
[----:B------:R-:W-:Y:S01]  /*04e0*/  @!P2 IMAD R3, R21, UR10, R0 ;  /* 0x0000000a1503ac24 */ /* 0x000fe2000f8e0200 */
[----:B------:R-:W5:Y:S01]  /*04f0*/  @!P2 LDS R19, [R2+0x100] ;  /* 0x000100000213a984 */ /* 0x000f620000000800 */
[----:B0-----:R-:W0:Y:S08]  /*0500*/  @!P1 LDC.64 R6, c[0x0][0x388] ;  /* 0x0000e200ff069b82 */ /* 0x001e300000000a00 */
[----:B--23--:R-:W2:Y:S01]  /*0510*/  @!P2 LDC.64 R4, c[0x0][0x388] ;  /* 0x0000e200ff04ab82 */ /* 0x00cea20000000a00 */
[----:B-1----:R-:W-:-:S04]  /*0520*/  @!P0 IMAD.WIDE R8, R13, 0x4, R8 ;  /* 0x000000040d088825 */ /* 0x002fc800078e0208 */
[----:B0-----:R-:W-:Y:S01]  /*0530*/  @!P1 IMAD.WIDE R6, R17, 0x4, R6 ;  /* 0x0000000411069825 */ /* 0x001fe200078e0206 */
[----:B----4-:R0:W-:Y:S03]  /*0540*/  @!P0 STG.E desc[UR6][R8.64], R11 ;  /* 0x0000000b08008986 */ /* 0x0101e6000c101906 */
[----:B--2---:R-:W-:Y:S01]  /*0550*/  @!P2 IMAD.WIDE R4, R3, 0x4, R4 ;  /* 0x000000040304a825 */ /* 0x004fe200078e0204 */
[----:B-----5:R0:W-:Y:S04]  /*0560*/  @!P1 STG.E desc[UR6][R6.64], R15 ;  /* 0x0000000f06009986 */ /* 0x0201e8000c101906 */
[----:B------:R0:W-:Y:S01]  /*0570*/  @!P2 STG.E desc[UR6][R4.64], R19 ;  /* 0x000000130400a986 */ /* 0x0001e2000c101906 */
[----:B------:R-:W-:Y:S05]  /*0580*/  @P3 EXIT ;  /* 0x000000000000394d */ /* 0x000fea0003800000 */
[----:B------:R-:W1:Y:S01]  /*0590*/  LDS R3, [R2+0x180] ;  /* 0x0001800002037984 */ /* 0x000e620000000800 */
[----:B0-----:R-:W0:Y:S01]  /*05a0*/  LDC.64 R4, c[0x0][0x388] ;  /* 0x0000e200ff047b82 */ /* 0x001e220000000a00 */
[----:B------:R-:W-:-:S04]  /*05b0*/  IMAD R7, R23, UR10, R0 ;  /* 0x0000000a17077c24 */ /* 0x000fc8000f8e0200 */
[----:B0-----:R-:W-:-:S05]  /*05c0*/  IMAD.WIDE R4, R7, 0x4, R4 ;  /* 0x0000000407047825 */ /* 0x001fca00078e0204 */
[----:B-1----:R-:W-:Y:S01]  /*05d0*/  STG.E desc[UR6][R4.64], R3 ;  /* 0x0000000304007986 */ /* 0x002fe2000c101906 */
[----:B------:R-:W-:Y:S05]  /*05e0*/  EXIT ;  /* 0x000000000000794d */ /* 0x000fea0003800000 */
.L_x_5:
[----:B------:R-:W-:-:S00]  /*05f0*/  BRA `(.L_x_5) ;  /* 0xfffffffc00fc7947 */ /* 0x000fc0000383ffff */
[----:B------:R-:W-:-:S00]  /*0600*/  NOP ;  /* 0x0000000000007918 */ /* 0x000fc00000000000 */
[----:B------:R-:W-:-:S00]  /*0610*/  NOP ;  /* 0x0000000000007918 */ /* 0x000fc00000000000 */
[----:B------:R-:W-:-:S00]  /*0620*/  NOP ;  /* 0x0000000000007918 */ /* 0x000fc00000000000 */
[----:B------:R-:W-:-:S00]  /*0630*/  NOP ;  /* 0x0000000000007918 */ /* 0x000fc00000000000 */
[----:B------:R-:W-:-:S00]  /*0640*/  NOP ;  /* 0x0000000000007918 */ /* 0x000fc00000000000 */
[----:B------:R-:W-:-:S00]  /*0650*/  NOP ;  /* 0x0000000000007918 */ /* 0x000fc00000000000 */
[----:B------:R-:W-:-:S00]  /*0660*/  NOP ;  /* 0x0000000000007918 */ /* 0x000fc00000000000 */
[----:B------:R-:W-:-:S00]  /*0670*/  NOP ;  /* 0x0000000000007918 */ /* 0x000fc00000000000 */
.L_x_9:


//--------------------- .text._Z11transpose_2ILi32EEvPfS0_ii --------------------------
	.section	.text._Z11transpose_2ILi32EEvPfS0_ii,"ax",@progbits
	.align	128
        .global         _Z11transpose_2ILi32EEvPfS0_ii
        .type           _Z11transpose_2ILi32EEvPfS0_ii,@function
        .size           _Z11transpose_2ILi32EEvPfS0_ii,(.L_x_10 - _Z11transpose_2ILi32EEvPfS0_ii)
        .other          _Z11transpose_2ILi32EEvPfS0_ii,@"STO_CUDA_ENTRY STV_DEFAULT"
_Z11transpose_2ILi32EEvPfS0_ii:
.text._Z11transpose_2ILi32EEvPfS0_ii:
[----:B------:R-:W-:Y:S01]  /*0000*/  LDC R1, c[0x0][0x37c] ;  /* 0x0000df00ff017b82 */ /* 0x000fe20000000800 */
[----:B------:R-:W0:Y:S07]  /*0010*/  S2R R4, SR_TID.X ;  /* 0x0000000000047919 */ /* 0x000e2e0000002100 */
[----:B------:R-:W1:Y:S01]  /*0020*/  LDC R5, c[0x0][0x360] ;  /* 0x0000d800ff057b82 */ /* 0x000e620000000800 */
[----:B------:R-:W2:Y:S07]  /*0030*/  LDCU.64 UR6, c[0x0][0x390] ;  /* 0x00007200ff0677ac */ /* 0x000eae0008000a00 */
[----:B------:R-:W3:Y:S08]  /*0040*/  S2UR UR5, SR_CTAID.Y ;  /* 0x00000000000579c3 */ /* 0x000ef00000002600 */
[----:B------:R-:W3:Y:S08]  /*0050*/  LDC R3, c[0x0][0x364] ;  /* 0x0000d900ff037b82 */ /* 0x000ef00000000800 */
[----:B------:R-:W1:Y:S01]  /*0060*/  S2UR UR4, SR_CTAID.X ;  /* 0x00000000000479c3 */ /* 0x000e620000002500 */
[----:B0-----:R-:W-:-:S02]  /*0070*/  SHF.R.U32.HI R0, RZ, 0x5, R4 ;  /* 0x00000005ff007819 */ /* 0x001fc40000011604 */
[----:B------:R-:W-:-:S03]  /*0080*/  LOP3.LUT R4, R4, 0x1f, RZ, 0xc0, !PT ;  /* 0x0000001f04047812 */ /* 0x000fc600078ec0ff */
[----:B---3--:R-:W-:-:S05]  /*0090*/  IMAD R6, R3, UR5, R0 ;  /* 0x0000000503067c24 */ /* 0x008fca000f8e0200 */
[----:B--2---:R-:W-:Y:S01]  /*00a0*/  ISETP.GE.AND P0, PT, R6, UR6, PT ;  /* 0x0000000606007c0c */ /* 0x004fe2000bf06270 */
[----:B-1----:R-:W-:Y:S01]  /*00b0*/  IMAD R5, R5, UR4, R4 ;  /* 0x0000000405057c24 */ /* 0x002fe2000f8e0204 */
[----:B------:R-:W0:Y:S04]  /*00c0*/  LDCU.64 UR4, c[0x0][0x358] ;  /* 0x00006b00ff0477ac */ /* 0x000e280008000a00 */
[----:B------:R-:W-:-:S13]  /*00d0*/  ISETP.LT.AND P0, PT, R5, UR7, !P0 ;  /* 0x0000000705007c0c */ /* 0x000fda000c701270 */
[----:B------:R-:W1:Y:S01]  /*00e0*/  @P0 LDC.64 R2, c[0x0][0x380] ;  /* 0x0000e000ff020b82 */ /* 0x000e620000000a00 */
[----:B------:R-:W-:-:S04]  /*00f0*/  @P0 IMAD R7, R6, UR7, R5 ;  /* 0x0000000706070c24 */ /* 0x000fc8000f8e0205 */
[----:B-1----:R-:W-:-:S06]  /*0100*/  @P0 IMAD.WIDE R2, R7, 0x4, R2 ;  /* 0x0000000407020825 */ /* 0x002fcc00078e0202 */
[----:B0-----:R-:W2:Y:S01]  /*0110*/  @P0 LDG.E R2, desc[UR4][R2.64] ;  /* 0x0000000402020981 */ /* 0x001ea2000c1e1900 */
[----:B------:R-:W-:Y:S01]  /*0120*/  MOV R7, 0x400 ;  /* 0x0000040000077802 */ /* 0x000fe20000000f00 */
[----:B------:R-:W0:Y:S03]  /*0130*/  S2R R8, SR_CgaCtaId ;  /* 0x0000000000087919 */ /* 0x000e260000008800 */
[----:B0-----:R-:W-:-:S05]  /*0140*/  LEA R7, R8, R7, 0x18 ;  /* 0x0000000708077211 */ /* 0x001fca00078ec0ff */
[----:B------:R-:W-:-:S05]  /*0150*/  IMAD R7, R4, 0x84, R7 ;  /* 0x0000008404077824 */ /* 0x000fca00078e0207 */
[----:B------:R-:W-:-:S05]  /*0160*/  LEA R7, R0, R7, 0x2 ;  /* 0x0000000700077211 */ /* 0x000fca00078e10ff */
[----:B--2---:R0:W-:Y:S01]  /*0170*/  @P0 STS [R7], R2 ;  /* 0x0000000207000388 */ /* 0x0041e20000000800 */
[----:B------:R-:W-:Y:S06]  /*0180*/  BAR.SYNC.DEFER_BLOCKING 0x0 ;  /* 0x0000000000007b1d */ /* 0x000fec0000010000 */
[----:B------:R-:W-:Y:S05]  /*0190*/  @!P0 EXIT ;  /* 0x000000000000894d */ /* 0x000fea0003800000 */
[----:B0-----:R-:W0:Y:S01]  /*01a0*/  LDS R7, [R7] ;  /* 0x0000000007077984 */ /* 0x001e220000000800 */
[----:B------:R-:W1:Y:S01]  /*01b0*/  LDC.64 R2, c[0x0][0x388] ;  /* 0x0000e200ff027b82 */ /* 0x000e620000000a00 */
[----:B------:R-:W-:-:S04]  /*01c0*/  IMAD R5, R5, UR6, R6 ;  /* 0x0000000605057c24 */ /* 0x000fc8000f8e0206 */
[----:B-1----:R-:W-:-:S05]  /*01d0*/  IMAD.WIDE R2, R5, 0x4, R2 ;  /* 0x0000000405027825 */ /* 0x002fca00078e0202 */
[----:B0-----:R-:W-:Y:S01]  /*01e0*/  STG.E desc[UR4][R2.64], R7 ;  /* 0x0000000702007986 */ /* 0x001fe2000c101904 */
[----:B------:R-:W-:Y:S05]  /*01f0*/  EXIT ;  /* 0x000000000000794d */ /* 0x000fea0003800000 */
.L_x_6:
        /* <DEDUP_REMOVED lines=16> */
.L_x_10:


//--------------------- .text._Z11transpose_1ILi32EEvPfS0_ii --------------------------
	.section	.text._Z11transpose_1ILi32EEvPfS0_ii,"ax",@progbits
	.align	128
        .global         _Z11transpose_1ILi32EEvPfS0_ii
        .type           _Z11transpose_1ILi32EEvPfS0_ii,@function
        .size           _Z11transpose_1ILi32EEvPfS0_ii,(.L_x_11 - _Z11transpose_1ILi32EEvPfS0_ii)
        .other          _Z11transpose_1ILi32EEvPfS0_ii,@"STO_CUDA_ENTRY STV_DEFAULT"
_Z11transpose_1ILi32EEvPfS0_ii:
.text._Z11transpose_1ILi32EEvPfS0_ii:
[----:B------:R-:W-:Y:S01]  /*0000*/  LDC R1, c[0x0][0x37c] ;  /* 0x0000df00ff017b82 */ /* 0x000fe20000000800 */
[----:B------:R-:W0:Y:S07]  /*0010*/  S2R R6, SR_TID.Y ;  /* 0x0000000000067919 */ /* 0x000e2e0000002200 */
[----:B------:R-:W1:Y:S01]  /*0020*/  LDC R0, c[0x0][0x360] ;  /* 0x0000d800ff007b82 */ /* 0x000e620000000800 */
[----:B------:R-:W2:Y:S01]  /*0030*/  LDCU.64 UR6, c[0x0][0x390] ;  /* 0x00007200ff0677ac */ /* 0x000ea20008000a00 */
[----:B------:R-:W1:Y:S06]  /*0040*/  S2R R9, SR_TID.X ;  /* 0x0000000000097919 */ /* 0x000e6c0000002100 */
[----:B------:R-:W0:Y:S08]  /*0050*/  S2UR UR5, SR_CTAID.Y ;  /* 0x00000000000579c3 */ /* 0x000e300000002600 */
[----:B------:R-:W0:Y:S08]  /*0060*/  LDC R5, c[0x0][0x364] ;  /* 0x0000d900ff057b82 */ /* 0x000e300000000800 */
[----:B------:R-:W1:Y:S01]  /*0070*/  S2UR UR4, SR_CTAID.X ;  /* 0x00000000000479c3 */ /* 0x000e620000002500 */
[----:B0-----:R-:W-:-:S05]  /*0080*/  IMAD R5, R5, UR5, R6 ;  /* 0x0000000505057c24 */ /* 0x001fca000f8e0206 */
        /* <DEDUP_REMOVED lines=16> */
[----:B------:R-:W1:Y:S01]  /*0190*/  LDS R7, [R4] ;  /* 0x0000000004077984 */ /* 0x000e620000000800 */
[----:B0-----:R-:W0:Y:S01]  /*01a0*/  LDC.64 R2, c[0x0][0x388] ;  /* 0x0000e200ff027b82 */ /* 0x001e220000000a00 */
[----:B------:R-:W-:-:S04]  /*01b0*/  IMAD R5, R0, UR6, R5 ;  /* 0x0000000600057c24 */ /* 0x000fc8000f8e0205 */
[----:B0-----:R-:W-:-:S05]  /*01c0*/  IMAD.WIDE R2, R5, 0x4, R2 ;  /* 0x0000000405027825 */ /* 0x001fca00078e0202 */
[----:B-1----:R-:W-:Y:S01]  /*01d0*/  STG.E desc[UR4][R2.64], R7 ;  /* 0x0000000702007986 */ /* 0x002fe2000c101904 */
[----:B------:R-:W-:Y:S05]  /*01e0*/  EXIT ;  /* 0x000000000000794d */ /* 0x000fea0003800000 */
.L_x_7:
        /* <DEDUP_REMOVED lines=9> */
.L_x_11:


//--------------------- .text._Z11transpose_0ILi32EEvPfS0_ii --------------------------
	.section	.text._Z11transpose_0ILi32EEvPfS0_ii,"ax",@progbits
	.align	128
        .global         _Z11transpose_0ILi32EEvPfS0_ii
        .type           _Z11transpose_0ILi32EEvPfS0_ii,@function
        .size           _Z11transpose_0ILi32EEvPfS0_ii,(.L_x_12 - _Z11transpose_0ILi32EEvPfS0_ii)
        .other          _Z11transpose_0ILi32EEvPfS0_ii,@"STO_CUDA_ENTRY STV_DEFAULT"
_Z11transpose_0ILi32EEvPfS0_ii:
.text._Z11transpose_0ILi32EEvPfS0_ii:
[----:B------:R-:W-:Y:S01]  /*0000*/  LDC R1, c[0x0][0x37c] ;  /* 0x0000df00ff017b82 */ /* 0x000fe20000000800 */
[----:B------:R-:W0:Y:S07]  /*0010*/  S2R R4, SR_TID.Y ;  /* 0x0000000000047919 */ /* 0x000e2e0000002200 */
[----:B------:R-:W1:Y:S01]  /*0020*/  LDC R0, c[0x0][0x360] ;  /* 0x0000d800ff007b82 */ /* 0x000e620000000800 */
[----:B------:R-:W2:Y:S01]  /*0030*/  LDCU.64 UR8, c[0x0][0x390] ;  /* 0x00007200ff0877ac */ /* 0x000ea20008000a00 */
[----:B------:R-:W1:Y:S01]  /*0040*/  S2R R9, SR_TID.X ;  /* 0x0000000000097919 */ /* 0x000e620000002100 */
[----:B------:R-:W3:Y:S05]  /*0050*/  LDCU.64 UR6, c[0x0][0x358] ;  /* 0x00006b00ff0677ac */ /* 0x000eea0008000a00 */
[----:B------:R-:W0:Y:S08]  /*0060*/  S2UR UR5, SR_CTAID.Y ;  /* 0x00000000000579c3 */ /* 0x000e300000002600 */
[----:B------:R-:W0:Y:S08]  /*0070*/  LDC R5, c[0x0][0x364] ;  /* 0x0000d900ff057b82 */ /* 0x000e300000000800 */
[----:B------:R-:W1:Y:S01]  /*0080*/  S2UR UR4, SR_CTAID.X ;  /* 0x00000000000479c3 */ /* 0x000e620000002500 */
[----:B0-----:R-:W-:-:S05]  /*0090*/  IMAD R5, R5, UR5, R4 ;  /* 0x0000000505057c24 */ /* 0x001fca000f8e0204 */
[----:B--2---:R-:W-:Y:S01]  /*00a0*/  ISETP.GE.AND P0, PT, R5, UR8, PT ;  /* 0x0000000805007c0c */ /* 0x004fe2000bf06270 */
[----:B-1----:R-:W-:-:S05]  /*00b0*/  IMAD R0, R0, UR4, R9 ;  /* 0x0000000400007c24 */ /* 0x002fca000f8e0209 */
[----:B------:R-:W-:-:S13]  /*00c0*/  ISETP.LT.AND P0, PT, R0, UR9, !P0 ;  /* 0x0000000900007c0c */ /* 0x000fda000c701270 */
[----:B------:R-:W0:Y:S01]  /*00d0*/  @P0 LDC.64 R2, c[0x0][0x380] ;  /* 0x0000e000ff020b82 */ /* 0x000e220000000a00 */
[----:B------:R-:W-:-:S04]  /*00e0*/  @P0 IMAD R7, R5, UR9, R0 ;  /* 0x0000000905070c24 */ /* 0x000fc8000f8e0200 */
[----:B0-----:R-:W-:-:S06]  /*00f0*/  @P0 IMAD.WIDE R2, R7, 0x4, R2 ;  /* 0x0000000407020825 */ /* 0x001fcc00078e0202 */
[----:B---3--:R-:W2:Y:S01]  /*0100*/  @P0 LDG.E R3, desc[UR6][R2.64] ;  /* 0x0000000602030981 */ /* 0x008ea2000c1e1900 */
[----:B------:R-:W0:Y:S01]  /*0110*/  S2UR UR5, SR_CgaCtaId ;  /* 0x00000000000579c3 */ /* 0x000e220000008800 */
[----:B------:R-:W-:Y:S02]  /*0120*/  UMOV UR4, 0x400 ;  /* 0x0000040000047882 */ /* 0x000fe40000000000 */
[----:B0-----:R-:W-:-:S06]  /*0130*/  ULEA UR4, UR5, UR4, 0x18 ;  /* 0x0000000405047291 */ /* 0x001fcc000f8ec0ff */
[----:B------:R-:W-:-:S04]  /*0140*/  LEA R4, R4, UR4, 0x7 ;  /* 0x0000000404047c11 */ /* 0x000fc8000f8e38ff */
        /* <DEDUP_REMOVED lines=10> */
.L_x_8:
        /* <DEDUP_REMOVED lines=9> */
.L_x_12:


//--------------------- .nv.shared._Z11transpose_3ILi32EEvPfS0_ii --------------------------
	.section	.nv.shared._Z11transpose_3ILi32EEvPfS0_ii,"aw",@nobits
	.sectionflags	@""
	.align	4
.nv.shared._Z11transpose_3ILi32EEvPfS0_ii:
	.zero		5120


//--------------------- .nv.shared.reserved.0     --------------------------
	.section	.nv.shared.reserved.0,"aw",@nobits
	.weak		__nv_reservedSMEM_offset_0_alias
	.size		__nv_reservedSMEM_offset_0_alias, 0, 64
	.other		__nv_reservedSMEM_offset_0_alias,@"STO_CUDA_RESERVED_SHARED STV_DEFAULT"
__nv_reservedSMEM_offset_0_alias:
	.zero		0
	.zero		64


//--------------------- .nv.shared._Z11transpose_2ILi32EEvPfS0_ii --------------------------
	.section	.nv.shared._Z11transpose_2ILi32EEvPfS0_ii,"aw",@nobits
	.sectionflags	@""
	.align	4
.nv.shared._Z11transpose_2ILi32EEvPfS0_ii:
	.zero		5248


//--------------------- .nv.shared._Z11transpose_1ILi32EEvPfS0_ii --------------------------
	.section	.nv.shared._Z11transpose_1ILi32EEvPfS0_ii,"aw",@nobits
	.sectionflags	@""
	.align	4
.nv.shared._Z11transpose_1ILi32EEvPfS0_ii:
	.zero		5248


//--------------------- .nv.shared._Z11transpose_0ILi32EEvPfS0_ii --------------------------
	.section	.nv.shared._Z11transpose_0ILi32EEvPfS0_ii,"aw",@nobits
	.sectionflags	@""
	.align	4
.nv.shared._Z11transpose_0ILi32EEvPfS0_ii:
	.zero		5120


//--------------------- .nv.constant0._Z11transpose_3ILi32EEvPfS0_ii --------------------------
	.section	.nv.constant0._Z11transpose_3ILi32EEvPfS0_ii,"a",@progbits
	.sectionflags	@""
	.align	4
.nv.constant0._Z11transpose_3ILi32EEvPfS0_ii:
	.zero		920


//--------------------- .nv.constant0._Z11transpose_2ILi32EEvPfS0_ii --------------------------
	.section	.nv.constant0._Z11transpose_2ILi32EEvPfS0_ii,"a",@progbits
	.sectionflags	@""
	.align	4
.nv.constant0._Z11transpose_2ILi32EEvPfS0_ii:
	.zero		920


//--------------------- .nv.constant0._Z11transpose_1ILi32EEvPfS0_ii --------------------------
	.section	.nv.constant0._Z11transpose_1ILi32EEvPfS0_ii,"a",@progbits
	.sectionflags	@""
	.align	4
.nv.constant0._Z11transpose_1ILi32EEvPfS0_ii:
	.zero		920


//--------------------- .nv.constant0._Z11transpose_0ILi32EEvPfS0_ii --------------------------
	.section	.nv.constant0._Z11transpose_0ILi32EEvPfS0_ii,"a",@progbits
	.sectionflags	@""
	.align	4
.nv.constant0._Z11transpose_0ILi32EEvPfS0_ii:
	.zero		920


//--------------------- SYMBOLS --------------------------

	.type		.nv.reservedSmem.offset0,@object
	.size		.nv.reservedSmem.offset0,0x4
	.type		.nv.reservedSmem.cap,@object
	.size		.nv.reservedSmem.cap,0x4
